//
// Generated by NVIDIA NVVM Compiler
//
// Compiler Build ID: CL-36424714
// Cuda compilation tools, release 13.0, V13.0.88
// Based on NVVM 20.0.0
//

.version 9.0
.target sm_100
.address_size 64

	// .globl	_Z11kmeanKernelPfS_S_PiS_S0_i

.visible .entry _Z11kmeanKernelPfS_S_PiS_S0_i(
	.param .u64 .ptr .align 1 _Z11kmeanKernelPfS_S_PiS_S0_i_param_0,
	.param .u64 .ptr .align 1 _Z11kmeanKernelPfS_S_PiS_S0_i_param_1,
	.param .u64 .ptr .align 1 _Z11kmeanKernelPfS_S_PiS_S0_i_param_2,
	.param .u64 .ptr .align 1 _Z11kmeanKernelPfS_S_PiS_S0_i_param_3,
	.param .u64 .ptr .align 1 _Z11kmeanKernelPfS_S_PiS_S0_i_param_4,
	.param .u64 .ptr .align 1 _Z11kmeanKernelPfS_S_PiS_S0_i_param_5,
	.param .u32 _Z11kmeanKernelPfS_S_PiS_S0_i_param_6
)
{
	.reg .pred 	%p<34>;
	.reg .b16 	%rs<4>;
	.reg .b32 	%r<54>;
	.reg .b32 	%f<218>;
	.reg .b64 	%rd<29>;

	ld.param.u64 	%rd6, [_Z11kmeanKernelPfS_S_PiS_S0_i_param_0];
	ld.param.u64 	%rd11, [_Z11kmeanKernelPfS_S_PiS_S0_i_param_1];
	ld.param.u64 	%rd7, [_Z11kmeanKernelPfS_S_PiS_S0_i_param_2];
	ld.param.u64 	%rd8, [_Z11kmeanKernelPfS_S_PiS_S0_i_param_3];
	ld.param.u64 	%rd9, [_Z11kmeanKernelPfS_S_PiS_S0_i_param_4];
	ld.param.u64 	%rd10, [_Z11kmeanKernelPfS_S_PiS_S0_i_param_5];
	ld.param.u32 	%r6, [_Z11kmeanKernelPfS_S_PiS_S0_i_param_6];
	cvta.to.global.u64 	%rd1, %rd11;
	mov.u32 	%r7, %tid.x;
	mov.u32 	%r8, %ntid.x;
	mov.u32 	%r9, %ctaid.x;
	mad.lo.s32 	%r1, %r8, %r9, %r7;
	setp.gt.s32 	%p1, %r1, 269999;
	mad.lo.s32 	%r10, %r1, -1431655765, 715827882;
	setp.gt.u32 	%p2, %r10, 1431655764;
	or.pred  	%p3, %p1, %p2;
	@%p3 bra 	$L__BB0_21;
	cvta.to.global.u64 	%rd12, %rd6;
	mul.wide.s32 	%rd13, %r1, 4;
	add.s64 	%rd2, %rd12, %rd13;
	ld.global.f32 	%f1, [%rd2];
	ld.global.f32 	%f2, [%rd2+4];
	ld.global.f32 	%f3, [%rd2+8];
	add.s64 	%rd28, %rd1, 8;
	mov.f32 	%f214, 0f7F800000;
	mov.b32 	%r52, 0;
	mov.u32 	%r53, %r52;
$L__BB0_2:
	mov.u32 	%r2, %r52;
	ld.global.f32 	%f27, [%rd28+-8];
	sub.f32 	%f5, %f27, %f1;
	abs.f32 	%f6, %f5;
	setp.eq.f32 	%p4, %f5, 0f3F800000;
	mov.f32 	%f215, 0f3F800000;
	@%p4 bra 	$L__BB0_7;
	setp.num.f32 	%p5, %f6, %f6;
	@%p5 bra 	$L__BB0_5;
	mov.f32 	%f83, 0f40000000;
	add.rn.f32 	%f215, %f5, %f83;
	bra.uni 	$L__BB0_7;
$L__BB0_5:
	setp.lt.f32 	%p6, %f6, 0f00800000;
	mul.f32 	%f28, %f6, 0f4B800000;
	selp.f32 	%f29, %f28, %f6, %p6;
	mov.b32 	%r12, %f29;
	add.s32 	%r13, %r12, -1060439283;
	and.b32  	%r14, %r13, -8388608;
	sub.s32 	%r15, %r12, %r14;
	mov.b32 	%f30, %r15;
	cvt.rn.f32.s32 	%f31, %r14;
	selp.f32 	%f32, 0fC1C00000, 0f00000000, %p6;
	fma.rn.f32 	%f33, %f31, 0f34000000, %f32;
	add.f32 	%f34, %f30, 0fBF800000;
	add.f32 	%f35, %f30, 0f3F800000;
	rcp.approx.ftz.f32 	%f36, %f35;
	add.f32 	%f37, %f34, %f34;
	mul.f32 	%f38, %f37, %f36;
	mul.f32 	%f39, %f38, %f38;
	neg.f32 	%f40, %f38;
	sub.f32 	%f41, %f34, %f38;
	add.f32 	%f42, %f41, %f41;
	fma.rn.f32 	%f43, %f40, %f34, %f42;
	mul.rn.f32 	%f44, %f36, %f43;
	fma.rn.f32 	%f45, %f39, 0f3A2C32E4, 0f3B52E7DB;
	fma.rn.f32 	%f46, %f45, %f39, 0f3C93BB73;
	fma.rn.f32 	%f47, %f46, %f39, 0f3DF6384F;
	mul.rn.f32 	%f48, %f47, %f39;
	fma.rn.f32 	%f49, %f38, 0f3FB8AA3B, %f33;
	mul.f32 	%f50, %f48, 0f40400000;
	sub.f32 	%f51, %f33, %f49;
	fma.rn.f32 	%f52, %f38, 0f3FB8AA3B, %f51;
	fma.rn.f32 	%f53, %f44, 0f3FB8AA3B, %f52;
	fma.rn.f32 	%f54, %f38, 0f32A55E34, %f53;
	fma.rn.f32 	%f55, %f50, %f44, %f54;
	fma.rn.f32 	%f56, %f48, %f38, %f55;
	add.rn.f32 	%f57, %f49, %f56;
	mov.f32 	%f58, 0f40000000;
	mul.rn.f32 	%f59, %f57, %f58;
	cvt.rni.f32.f32 	%f60, %f59;
	sub.f32 	%f61, %f59, %f60;
	neg.f32 	%f62, %f59;
	fma.rn.f32 	%f63, %f57, 0f40000000, %f62;
	neg.f32 	%f64, %f49;
	add.rn.f32 	%f65, %f57, %f64;
	neg.f32 	%f66, %f65;
	add.rn.f32 	%f67, %f56, %f66;
	fma.rn.f32 	%f68, %f67, 0f40000000, %f63;
	add.f32 	%f69, %f61, %f68;
	setp.gt.f32 	%p7, %f60, 0f00000000;
	selp.b32 	%r16, 0, -2097152000, %p7;
	setp.neu.f32 	%p8, %f5, 0f00000000;
	setp.neu.f32 	%p9, %f6, 0f7F800000;
	setp.lt.f32 	%p10, %f59, 0f00000000;
	selp.f32 	%f70, 0f00000000, 0f7F800000, %p10;
	abs.f32 	%f71, %f59;
	setp.gt.f32 	%p11, %f71, 0f43180000;
	cvt.rzi.s32.f32 	%r17, %f60;
	shl.b32 	%r18, %r17, 23;
	sub.s32 	%r19, %r18, %r16;
	mov.b32 	%f72, %r19;
	add.s32 	%r20, %r16, 2130706432;
	mov.b32 	%f73, %r20;
	fma.rn.f32 	%f74, %f69, 0f391FCB8E, 0f3AAF85ED;
	fma.rn.f32 	%f75, %f74, %f69, 0f3C1D9856;
	fma.rn.f32 	%f76, %f75, %f69, 0f3D6357BB;
	fma.rn.f32 	%f77, %f76, %f69, 0f3E75FDEC;
	fma.rn.f32 	%f78, %f77, %f69, 0f3F317218;
	fma.rn.f32 	%f79, %f78, %f69, 0f3F800000;
	mul.f32 	%f80, %f79, %f73;
	mul.f32 	%f81, %f80, %f72;
	selp.f32 	%f215, %f70, %f81, %p11;
	and.pred  	%p12, %p8, %p9;
	@%p12 bra 	$L__BB0_7;
	add.f32 	%f82, %f5, %f5;
	mov.b32 	%r21, %f82;
	and.b32  	%r22, %r21, 2147483647;
	mov.b32 	%f215, %r22;
$L__BB0_7:
	ld.global.f32 	%f85, [%rd28+-4];
	sub.f32 	%f11, %f85, %f2;
	abs.f32 	%f12, %f11;
	setp.eq.f32 	%p13, %f11, 0f3F800000;
	mov.f32 	%f216, 0f3F800000;
	@%p13 bra 	$L__BB0_12;
	setp.num.f32 	%p14, %f12, %f12;
	@%p14 bra 	$L__BB0_10;
	mov.f32 	%f143, 0f40000000;
	add.rn.f32 	%f216, %f11, %f143;
	bra.uni 	$L__BB0_12;
$L__BB0_10:
	abs.f32 	%f86, %f11;
	setp.lt.f32 	%p15, %f86, 0f00800000;
	mul.f32 	%f88, %f86, 0f4B800000;
	selp.f32 	%f89, %f88, %f86, %p15;
	mov.b32 	%r23, %f89;
	add.s32 	%r24, %r23, -1060439283;
	and.b32  	%r25, %r24, -8388608;
	sub.s32 	%r26, %r23, %r25;
	mov.b32 	%f90, %r26;
	cvt.rn.f32.s32 	%f91, %r25;
	selp.f32 	%f92, 0fC1C00000, 0f00000000, %p15;
	fma.rn.f32 	%f93, %f91, 0f34000000, %f92;
	add.f32 	%f94, %f90, 0fBF800000;
	add.f32 	%f95, %f90, 0f3F800000;
	rcp.approx.ftz.f32 	%f96, %f95;
	add.f32 	%f97, %f94, %f94;
	mul.f32 	%f98, %f97, %f96;
	mul.f32 	%f99, %f98, %f98;
	neg.f32 	%f100, %f98;
	sub.f32 	%f101, %f94, %f98;
	add.f32 	%f102, %f101, %f101;
	fma.rn.f32 	%f103, %f100, %f94, %f102;
	mul.rn.f32 	%f104, %f96, %f103;
	fma.rn.f32 	%f105, %f99, 0f3A2C32E4, 0f3B52E7DB;
	fma.rn.f32 	%f106, %f105, %f99, 0f3C93BB73;
	fma.rn.f32 	%f107, %f106, %f99, 0f3DF6384F;
	mul.rn.f32 	%f108, %f107, %f99;
	fma.rn.f32 	%f109, %f98, 0f3FB8AA3B, %f93;
	mul.f32 	%f110, %f108, 0f40400000;
	sub.f32 	%f111, %f93, %f109;
	fma.rn.f32 	%f112, %f98, 0f3FB8AA3B, %f111;
	fma.rn.f32 	%f113, %f104, 0f3FB8AA3B, %f112;
	fma.rn.f32 	%f114, %f98, 0f32A55E34, %f113;
	fma.rn.f32 	%f115, %f110, %f104, %f114;
	fma.rn.f32 	%f116, %f108, %f98, %f115;
	add.rn.f32 	%f117, %f109, %f116;
	mov.f32 	%f118, 0f40000000;
	mul.rn.f32 	%f119, %f117, %f118;
	cvt.rni.f32.f32 	%f120, %f119;
	sub.f32 	%f121, %f119, %f120;
	neg.f32 	%f122, %f119;
	fma.rn.f32 	%f123, %f117, 0f40000000, %f122;
	neg.f32 	%f124, %f109;
	add.rn.f32 	%f125, %f117, %f124;
	neg.f32 	%f126, %f125;
	add.rn.f32 	%f127, %f116, %f126;
	fma.rn.f32 	%f128, %f127, 0f40000000, %f123;
	add.f32 	%f129, %f121, %f128;
	setp.gt.f32 	%p16, %f120, 0f00000000;
	selp.b32 	%r27, 0, -2097152000, %p16;
	setp.neu.f32 	%p17, %f11, 0f00000000;
	setp.neu.f32 	%p18, %f86, 0f7F800000;
	setp.lt.f32 	%p19, %f119, 0f00000000;
	selp.f32 	%f130, 0f00000000, 0f7F800000, %p19;
	abs.f32 	%f131, %f119;
	setp.gt.f32 	%p20, %f131, 0f43180000;
	cvt.rzi.s32.f32 	%r28, %f120;
	shl.b32 	%r29, %r28, 23;
	sub.s32 	%r30, %r29, %r27;
	mov.b32 	%f132, %r30;
	add.s32 	%r31, %r27, 2130706432;
	mov.b32 	%f133, %r31;
	fma.rn.f32 	%f134, %f129, 0f391FCB8E, 0f3AAF85ED;
	fma.rn.f32 	%f135, %f134, %f129, 0f3C1D9856;
	fma.rn.f32 	%f136, %f135, %f129, 0f3D6357BB;
	fma.rn.f32 	%f137, %f136, %f129, 0f3E75FDEC;
	fma.rn.f32 	%f138, %f137, %f129, 0f3F317218;
	fma.rn.f32 	%f139, %f138, %f129, 0f3F800000;
	mul.f32 	%f140, %f139, %f133;
	mul.f32 	%f141, %f140, %f132;
	selp.f32 	%f216, %f130, %f141, %p20;
	and.pred  	%p21, %p17, %p18;
	@%p21 bra 	$L__BB0_12;
	add.f32 	%f142, %f11, %f11;
	mov.b32 	%r32, %f142;
	and.b32  	%r33, %r32, 2147483647;
	mov.b32 	%f216, %r33;
$L__BB0_12:
	add.f32 	%f17, %f215, %f216;
	ld.global.f32 	%f145, [%rd28];
	sub.f32 	%f18, %f145, %f3;
	abs.f32 	%f19, %f18;
	setp.eq.f32 	%p22, %f18, 0f3F800000;
	mov.f32 	%f217, 0f3F800000;
	@%p22 bra 	$L__BB0_17;
	setp.num.f32 	%p23, %f19, %f19;
	@%p23 bra 	$L__BB0_15;
	mov.f32 	%f203, 0f40000000;
	add.rn.f32 	%f217, %f18, %f203;
	bra.uni 	$L__BB0_17;
$L__BB0_15:
	abs.f32 	%f146, %f18;
	setp.lt.f32 	%p24, %f146, 0f00800000;
	mul.f32 	%f148, %f146, 0f4B800000;
	selp.f32 	%f149, %f148, %f146, %p24;
	mov.b32 	%r34, %f149;
	add.s32 	%r35, %r34, -1060439283;
	and.b32  	%r36, %r35, -8388608;
	sub.s32 	%r37, %r34, %r36;
	mov.b32 	%f150, %r37;
	cvt.rn.f32.s32 	%f151, %r36;
	selp.f32 	%f152, 0fC1C00000, 0f00000000, %p24;
	fma.rn.f32 	%f153, %f151, 0f34000000, %f152;
	add.f32 	%f154, %f150, 0fBF800000;
	add.f32 	%f155, %f150, 0f3F800000;
	rcp.approx.ftz.f32 	%f156, %f155;
	add.f32 	%f157, %f154, %f154;
	mul.f32 	%f158, %f157, %f156;
	mul.f32 	%f159, %f158, %f158;
	neg.f32 	%f160, %f158;
	sub.f32 	%f161, %f154, %f158;
	add.f32 	%f162, %f161, %f161;
	fma.rn.f32 	%f163, %f160, %f154, %f162;
	mul.rn.f32 	%f164, %f156, %f163;
	fma.rn.f32 	%f165, %f159, 0f3A2C32E4, 0f3B52E7DB;
	fma.rn.f32 	%f166, %f165, %f159, 0f3C93BB73;
	fma.rn.f32 	%f167, %f166, %f159, 0f3DF6384F;
	mul.rn.f32 	%f168, %f167, %f159;
	fma.rn.f32 	%f169, %f158, 0f3FB8AA3B, %f153;
	mul.f32 	%f170, %f168, 0f40400000;
	sub.f32 	%f171, %f153, %f169;
	fma.rn.f32 	%f172, %f158, 0f3FB8AA3B, %f171;
	fma.rn.f32 	%f173, %f164, 0f3FB8AA3B, %f172;
	fma.rn.f32 	%f174, %f158, 0f32A55E34, %f173;
	fma.rn.f32 	%f175, %f170, %f164, %f174;
	fma.rn.f32 	%f176, %f168, %f158, %f175;
	add.rn.f32 	%f177, %f169, %f176;
	mov.f32 	%f178, 0f40000000;
	mul.rn.f32 	%f179, %f177, %f178;
	cvt.rni.f32.f32 	%f180, %f179;
	sub.f32 	%f181, %f179, %f180;
	neg.f32 	%f182, %f179;
	fma.rn.f32 	%f183, %f177, 0f40000000, %f182;
	neg.f32 	%f184, %f169;
	add.rn.f32 	%f185, %f177, %f184;
	neg.f32 	%f186, %f185;
	add.rn.f32 	%f187, %f176, %f186;
	fma.rn.f32 	%f188, %f187, 0f40000000, %f183;
	add.f32 	%f189, %f181, %f188;
	setp.gt.f32 	%p25, %f180, 0f00000000;
	selp.b32 	%r38, 0, -2097152000, %p25;
	setp.neu.f32 	%p26, %f18, 0f00000000;
	setp.neu.f32 	%p27, %f146, 0f7F800000;
	setp.lt.f32 	%p28, %f179, 0f00000000;
	selp.f32 	%f190, 0f00000000, 0f7F800000, %p28;
	abs.f32 	%f191, %f179;
	setp.gt.f32 	%p29, %f191, 0f43180000;
	cvt.rzi.s32.f32 	%r39, %f180;
	shl.b32 	%r40, %r39, 23;
	sub.s32 	%r41, %r40, %r38;
	mov.b32 	%f192, %r41;
	add.s32 	%r42, %r38, 2130706432;
	mov.b32 	%f193, %r42;
	fma.rn.f32 	%f194, %f189, 0f391FCB8E, 0f3AAF85ED;
	fma.rn.f32 	%f195, %f194, %f189, 0f3C1D9856;
	fma.rn.f32 	%f196, %f195, %f189, 0f3D6357BB;
	fma.rn.f32 	%f197, %f196, %f189, 0f3E75FDEC;
	fma.rn.f32 	%f198, %f197, %f189, 0f3F317218;
	fma.rn.f32 	%f199, %f198, %f189, 0f3F800000;
	mul.f32 	%f200, %f199, %f193;
	mul.f32 	%f201, %f200, %f192;
	selp.f32 	%f217, %f190, %f201, %p29;
	and.pred  	%p30, %p26, %p27;
	@%p30 bra 	$L__BB0_17;
	add.f32 	%f202, %f18, %f18;
	mov.b32 	%r43, %f202;
	and.b32  	%r44, %r43, 2147483647;
	mov.b32 	%f217, %r44;
$L__BB0_17:
	add.f32 	%f204, %f17, %f217;
	setp.lt.f32 	%p31, %f204, %f214;
	cvt.u16.u32 	%rs1, %r2;
	mul.lo.s16 	%rs2, %rs1, 171;
	shr.u16 	%rs3, %rs2, 9;
	cvt.u32.u16 	%r45, %rs3;
	selp.f32 	%f214, %f204, %f214, %p31;
	selp.b32 	%r53, %r45, %r53, %p31;
	add.s32 	%r52, %r2, 3;
	add.s64 	%rd28, %rd28, 12;
	setp.lt.u32 	%p32, %r2, 27;
	@%p32 bra 	$L__BB0_2;
	setp.ne.s32 	%p33, %r6, 199;
	@%p33 bra 	$L__BB0_20;
	mul.lo.s32 	%r46, %r53, 3;
	mul.wide.u32 	%rd14, %r46, 4;
	add.s64 	%rd15, %rd1, %rd14;
	ld.global.f32 	%f205, [%rd15];
	cvta.to.global.u64 	%rd16, %rd7;
	mul.wide.s32 	%rd17, %r1, 4;
	add.s64 	%rd18, %rd16, %rd17;
	st.global.f32 	[%rd18], %f205;
	ld.global.f32 	%f206, [%rd15+4];
	st.global.f32 	[%rd18+4], %f206;
	ld.global.f32 	%f207, [%rd15+8];
	st.global.f32 	[%rd18+8], %f207;
	mul.hi.s32 	%r47, %r1, 1431655766;
	shr.u32 	%r48, %r47, 31;
	add.s32 	%r49, %r47, %r48;
	cvta.to.global.u64 	%rd19, %rd8;
	mul.wide.s32 	%rd20, %r49, 4;
	add.s64 	%rd21, %rd19, %rd20;
	st.global.u32 	[%rd21], %r53;
$L__BB0_20:
	bar.sync 	0;
	mul.lo.s32 	%r50, %r53, 3;
	cvta.to.global.u64 	%rd22, %rd9;
	mul.wide.u32 	%rd23, %r50, 4;
	add.s64 	%rd24, %rd22, %rd23;
	ld.global.f32 	%f208, [%rd2];
	atom.global.add.f32 	%f209, [%rd24], %f208;
	ld.global.f32 	%f210, [%rd2+4];
	atom.global.add.f32 	%f211, [%rd24+4], %f210;
	ld.global.f32 	%f212, [%rd2+8];
	atom.global.add.f32 	%f213, [%rd24+8], %f212;
	cvta.to.global.u64 	%rd25, %rd10;
	mul.wide.u32 	%rd26, %r53, 4;
	add.s64 	%rd27, %rd25, %rd26;
	atom.global.add.u32 	%r51, [%rd27], 1;
$L__BB0_21:
	ret;

}


// ===== COMPILED SASS (sm_100) =====

	.target	sm_100

	.elftype	@"ET_EXEC"


//--------------------- .note.nv.tkinfo           --------------------------
	.section	.note.nv.tkinfo,"",@"SHT_NOTE"
	.sectionflags	@"SHF_NOTE_NV_TKINFO"
	.tkinfo
        /*0018*/ 	.word	0x00000002
        /*0030*/ 	.string	""
        /*0030*/ 	.string	"ptxas"
        /*0030*/ 	.string	"Cuda compilation tools, release 13.0, V13.0.88"
        /*0030*/ 	.string	"Build cuda_13.0.r13.0/compiler.36424714_0"
        /*0030*/ 	.string	"-arch sm_100 -m 64 "



//--------------------- .note.nv.cuinfo           --------------------------
	.section	.note.nv.cuinfo,"",@"SHT_NOTE"
	.sectionflags	@"SHF_NOTE_NV_CUINFO"
        /*0018*/ 	.short	0x0002
        /*001a*/ 	.short	0x0064
        /*001c*/ 	.short	0x0082
	.zero		2


//--------------------- .nv.info                  --------------------------
	.section	.nv.info,"",@"SHT_CUDA_INFO"
	.align	4


	//----- nvinfo : EIATTR_REGCOUNT
	.align		4
        /*0000*/ 	.byte	0x04, 0x2f
        /*0002*/ 	.short	(.L_1 - .L_0)
	.align		4
.L_0:
        /*0004*/ 	.word	index@(_Z11kmeanKernelPfS_S_PiS_S0_i)
        /*0008*/ 	.word	0x00000019


	//----- nvinfo : EIATTR_FRAME_SIZE
	.align		4
.L_1:
        /*000c*/ 	.byte	0x04, 0x11
        /*000e*/ 	.short	(.L_3 - .L_2)
	.align		4
.L_2:
        /*0010*/ 	.word	index@(_Z11kmeanKernelPfS_S_PiS_S0_i)
        /*0014*/ 	.word	0x00000000


	//----- nvinfo : EIATTR_MIN_STACK_SIZE
	.align		4
.L_3:
        /*0018*/ 	.byte	0x04, 0x12
        /*001a*/ 	.short	(.L_5 - .L_4)
	.align		4
.L_4:
        /*001c*/ 	.word	index@(_Z11kmeanKernelPfS_S_PiS_S0_i)
        /*0020*/ 	.word	0x00000000
.L_5:


//--------------------- .nv.compat                --------------------------
	.section	.nv.compat,"",@"SHT_CUDA_COMPAT_INFO"
	.align	4
        /*0000*/ 	.byte	0x02, 0x09, 0x00, 0x00, 0x02, 0x02, 0x01, 0x00, 0x02, 0x05, 0x05, 0x00, 0x03, 0x07, 0x01, 0x01
        /*0010*/ 	.byte	0x02, 0x03, 0x00, 0x00, 0x02, 0x06, 0x01, 0x00, 0x04, 0x0b, 0x08, 0x00, 0x01, 0x00, 0x00, 0x00
        /*0020*/ 	.byte	0x00, 0x00, 0x00, 0x00


//--------------------- .nv.info._Z11kmeanKernelPfS_S_PiS_S0_i --------------------------
	.section	.nv.info._Z11kmeanKernelPfS_S_PiS_S0_i,"",@"SHT_CUDA_INFO"
	.sectionflags	@""
	.align	4


	//----- nvinfo : EIATTR_CUDA_API_VERSION
	.align		4
        /*0000*/ 	.byte	0x04, 0x37
        /*0002*/ 	.short	(.L_7 - .L_6)
.L_6:
        /*0004*/ 	.word	0x00000082


	//----- nvinfo : EIATTR_KPARAM_INFO
	.align		4
.L_7:
        /*0008*/ 	.byte	0x04, 0x17
        /*000a*/ 	.short	(.L_9 - .L_8)
.L_8:
        /*000c*/ 	.word	0x00000000
        /*0010*/ 	.short	0x0006
        /*0012*/ 	.short	0x0030
        /*0014*/ 	.byte	0x00, 0xf0, 0x11, 0x00


	//----- nvinfo : EIATTR_KPARAM_INFO
	.align		4
.L_9:
        /*0018*/ 	.byte	0x04, 0x17
        /*001a*/ 	.short	(.L_11 - .L_10)
.L_10:
        /*001c*/ 	.word	0x00000000
        /*0020*/ 	.short	0x0005
        /*0022*/ 	.short	0x0028
        /*0024*/ 	.byte	0x00, 0xf5, 0x21, 0x00


	//----- nvinfo : EIATTR_KPARAM_INFO
	.align		4
.L_11:
        /*0028*/ 	.byte	0x04, 0x17
        /*002a*/ 	.short	(.L_13 - .L_12)
.L_12:
        /*002c*/ 	.word	0x00000000
        /*0030*/ 	.short	0x0004
        /*0032*/ 	.short	0x0020
        /*0034*/ 	.byte	0x00, 0xf5, 0x21, 0x00


	//----- nvinfo : EIATTR_KPARAM_INFO
	.align		4
.L_13:
        /*0038*/ 	.byte	0x04, 0x17
        /*003a*/ 	.short	(.L_15 - .L_14)
.L_14:
        /*003c*/ 	.word	0x00000000
        /*0040*/ 	.short	0x0003
        /*0042*/ 	.short	0x0018
        /*0044*/ 	.byte	0x00, 0xf5, 0x21, 0x00


	//----- nvinfo : EIATTR_KPARAM_INFO
	.align		4
.L_15:
        /*0048*/ 	.byte	0x04, 0x17
        /*004a*/ 	.short	(.L_17 - .L_16)
.L_16:
        /*004c*/ 	.word	0x00000000
        /*0050*/ 	.short	0x0002
        /*0052*/ 	.short	0x0010
        /*0054*/ 	.byte	0x00, 0xf5, 0x21, 0x00


	//----- nvinfo : EIATTR_KPARAM_INFO
	.align		4
.L_17:
        /*0058*/ 	.byte	0x04, 0x17
        /*005a*/ 	.short	(.L_19 - .L_18)
.L_18:
        /*005c*/ 	.word	0x00000000
        /*0060*/ 	.short	0x0001
        /*0062*/ 	.short	0x0008
        /*0064*/ 	.byte	0x00, 0xf5, 0x21, 0x00


	//----- nvinfo : EIATTR_KPARAM_INFO
	.align		4
.L_19:
        /*0068*/ 	.byte	0x04, 0x17
        /*006a*/ 	.short	(.L_21 - .L_20)
.L_20:
        /*006c*/ 	.word	0x00000000
        /*0070*/ 	.short	0x0000
        /*0072*/ 	.short	0x0000
        /*0074*/ 	.byte	0x00, 0xf5, 0x21, 0x00


	//----- nvinfo : EIATTR_SPARSE_MMA_MASK
	.align		4
.L_21:
        /*0078*/ 	.byte	0x03, 0x50
        /*007a*/ 	.short	0x0000


	//----- nvinfo : EIATTR_MAXREG_COUNT
	.align		4
        /*007c*/ 	.byte	0x03, 0x1b
        /*007e*/ 	.short	0x00ff


	//----- nvinfo : EIATTR_NUM_BARRIERS
	.align		4
        /*0080*/ 	.byte	0x02, 0x4c
        /*0082*/ 	.byte	0x01
	.zero		1


	//----- nvinfo : EIATTR_MERCURY_ISA_VERSION
	.align		4
        /*0084*/ 	.byte	0x03, 0x5f
        /*0086*/ 	.short	0x0101


	//----- nvinfo : EIATTR_VRC_CTA_INIT_COUNT
	.align		4
        /*0088*/ 	.byte	0x02, 0x4a
	.zero		1
	.zero		1


	//----- nvinfo : EIATTR_EXIT_INSTR_OFFSETS
	.align		4
        /*008c*/ 	.byte	0x04, 0x1c
        /*008e*/ 	.short	(.L_23 - .L_22)


	//   ....[0]....
.L_22:
        /*0090*/ 	.word	0x00000090


	//   ....[1]....
        /*0094*/ 	.word	0x000011d0


	//----- nvinfo : EIATTR_CRS_STACK_SIZE
	.align		4
.L_23:
        /*0098*/ 	.byte	0x04, 0x1e
        /*009a*/ 	.short	(.L_25 - .L_24)
.L_24:
        /*009c*/ 	.word	0x00000000


	//----- nvinfo : EIATTR_CBANK_PARAM_SIZE
	.align		4
.L_25:
        /*00a0*/ 	.byte	0x03, 0x19
        /*00a2*/ 	.short	0x0034


	//----- nvinfo : EIATTR_PARAM_CBANK
	.align		4
        /*00a4*/ 	.byte	0x04, 0x0a
        /*00a6*/ 	.short	(.L_27 - .L_26)
	.align		4
.L_26:
        /*00a8*/ 	.word	index@(.nv.constant0._Z11kmeanKernelPfS_S_PiS_S0_i)
        /*00ac*/ 	.short	0x0380
        /*00ae*/ 	.short	0x0034


	//----- nvinfo : EIATTR_SW_WAR
	.align		4
.L_27:
        /*00b0*/ 	.byte	0x04, 0x36
        /*00b2*/ 	.short	(.L_29 - .L_28)
.L_28:
        /*00b4*/ 	.word	0x00000008
.L_29:


//--------------------- .nv.callgraph             --------------------------
	.section	.nv.callgraph,"",@"SHT_CUDA_CALLGRAPH"
	.align	4
	.sectionentsize	8
	.align		4
        /*0000*/ 	.word	0x00000000
	.align		4
        /*0004*/ 	.word	0xffffffff
	.align		4
        /*0008*/ 	.word	0x00000000
	.align		4
        /*000c*/ 	.word	0xfffffffe
	.align		4
        /*0010*/ 	.word	0x00000000
	.align		4
        /*0014*/ 	.word	0xfffffffd
	.align		4
        /*0018*/ 	.word	0x00000000
	.align		4
        /*001c*/ 	.word	0xfffffffc


//--------------------- .text._Z11kmeanKernelPfS_S_PiS_S0_i --------------------------
	.section	.text._Z11kmeanKernelPfS_S_PiS_S0_i,"ax",@progbits
	.align	128
        .global         _Z11kmeanKernelPfS_S_PiS_S0_i
        .type           _Z11kmeanKernelPfS_S_PiS_S0_i,@function
        .size           _Z11kmeanKernelPfS_S_PiS_S0_i,(.L_x_8 - _Z11kmeanKernelPfS_S_PiS_S0_i)
        .other          _Z11kmeanKernelPfS_S_PiS_S0_i,@"STO_CUDA_ENTRY STV_DEFAULT"
_Z11kmeanKernelPfS_S_PiS_S0_i:
.text._Z11kmeanKernelPfS_S_PiS_S0_i:
[----:B------:R-:W-:Y:S01]  /*0000*/  LDC R1, c[0x0][0x37c] ;  /* 0x0000df00ff017b82 */ /* 0x000fe20000000800 */
[----:B------:R-:W0:Y:S01]  /*0010*/  S2R R0, SR_TID.X ;  /* 0x0000000000007919 */ /* 0x000e220000002100 */
[----:B------:R-:W0:Y:S01]  /*0020*/  LDCU UR4, c[0x0][0x360] ;  /* 0x00006c00ff0477ac */ /* 0x000e220008000800 */
[----:B------:R-:W-:Y:S01]  /*0030*/  HFMA2 R5, -RZ, RZ, -0.05206298828125, -0.052093505859375 ;  /* 0xaaaaaaabff057431 */ /* 0x000fe200000001ff */
[----:B------:R-:W0:Y:S02]  /*0040*/  S2R R3, SR_CTAID.X ;  /* 0x0000000000037919 */ /* 0x000e240000002500 */
[----:B0-----:R-:W-:-:S04]  /*0050*/  IMAD R0, R3, UR4, R0 ;  /* 0x0000000403007c24 */ /* 0x001fc8000f8e0200 */
[----:B------:R-:W-:-:S05]  /*0060*/  IMAD R2, R0, R5, 0x2aaaaaaa ;  /* 0x2aaaaaaa00027424 */ /* 0x000fca00078e0205 */
[----:B------:R-:W-:-:S04]  /*0070*/  ISETP.GT.U32.AND P0, PT, R2, 0x55555554, PT ;  /* 0x555555540200780c */ /* 0x000fc80003f04070 */
[----:B------:R-:W-:-:S13]  /*0080*/  ISETP.GT.OR P0, PT, R0, 0x41eaf, P0 ;  /* 0x00041eaf0000780c */ /* 0x000fda0000704670 */
[----:B------:R-:W-:Y:S05]  /*0090*/  @P0 EXIT ;  /* 0x000000000000094d */ /* 0x000fea0003800000 */
[----:B------:R-:W0:Y:S01]  /*00a0*/  LDC.64 R2, c[0x0][0x380] ;  /* 0x0000e000ff027b82 */ /* 0x000e220000000a00 */
[----:B------:R-:W1:Y:S01]  /*00b0*/  LDCU.64 UR6, c[0x0][0x358] ;  /* 0x00006b00ff0677ac */ /* 0x000e620008000a00 */
[----:B------:R-:W2:Y:S01]  /*00c0*/  LDCU.64 UR4, c[0x0][0x388] ;  /* 0x00007100ff0477ac */ /* 0x000ea20008000a00 */
[----:B0-----:R-:W-:-:S05]  /*00d0*/  IMAD.WIDE R2, R0, 0x4, R2 ;  /* 0x0000000400027825 */ /* 0x001fca00078e0202 */
[----:B-1----:R0:W5:Y:S04]  /*00e0*/  LDG.E R6, desc[UR6][R2.64] ;  /* 0x0000000602067981 */ /* 0x002168000c1e1900 */
[----:B------:R0:W5:Y:S04]  /*00f0*/  LDG.E R7, desc[UR6][R2.64+0x4] ;  /* 0x0000040602077981 */ /* 0x000168000c1e1900 */
[----:B------:R0:W5:Y:S01]  /*0100*/  LDG.E R8, desc[UR6][R2.64+0x8] ;  /* 0x0000080602087981 */ /* 0x000162000c1e1900 */
[----:B--2---:R-:W-:Y:S01]  /*0110*/  UIADD3 UR4, UP0, UPT, UR4, 0x8, URZ ;  /* 0x0000000804047890 */ /* 0x004fe2000ff1e0ff */
[----:B------:R-:W-:-:S02]  /*0120*/  MOV R9, 0x7f800000 ;  /* 0x7f80000000097802 */ /* 0x000fc40000000f00 */
[----:B------:R-:W-:Y:S01]  /*0130*/  MOV R10, RZ ;  /* 0x000000ff000a7202 */ /* 0x000fe20000000f00 */
[----:B------:R-:W-:Y:S01]  /*0140*/  UIADD3.X UR5, UPT, UPT, URZ, UR5, URZ, UP0, !UPT ;  /* 0x00000005ff057290 */ /* 0x000fe200087fe4ff */
[----:B------:R-:W-:Y:S02]  /*0150*/  MOV R12, RZ ;  /* 0x000000ff000c7202 */ /* 0x000fe40000000f00 */
[----:B------:R-:W-:-:S03]  /*0160*/  MOV R4, UR4 ;  /* 0x0000000400047c02 */ /* 0x000fc60008000f00 */
[----:B0-----:R-:W-:-:S07]  /*0170*/  MOV R5, UR5 ;  /* 0x0000000500057c02 */ /* 0x001fce0008000f00 */
.L_x_6:
[----:B------:R-:W2:Y:S04]  /*0180*/  LDG.E R11, desc[UR6][R4.64+-0x8] ;  /* 0xfffff806040b7981 */ /* 0x000ea8000c1e1900 */
[----:B------:R-:W3:Y:S04]  /*0190*/  LDG.E R16, desc[UR6][R4.64+-0x4] ;  /* 0xfffffc0604107981 */ /* 0x000ee8000c1e1900 */
[----:B------:R-:W4:Y:S01]  /*01a0*/  LDG.E R15, desc[UR6][R4.64] ;  /* 0x00000006040f7981 */ /* 0x000f22000c1e1900 */
[----:B------:R-:W-:Y:S01]  /*01b0*/  BSSY.RECONVERGENT B0, `(.L_x_0) ;  /* 0x000004a000007945 */ /* 0x000fe20003800200 */
[----:B--2--5:R-:W-:Y:S01]  /*01c0*/  FADD R14, -R6, R11 ;  /* 0x0000000b060e7221 */ /* 0x024fe20000000100 */
[----:B---3--:R-:W-:-:S04]  /*01d0*/  FADD R13, -R7, R16 ;  /* 0x00000010070d7221 */ /* 0x008fc80000000100 */
[----:B------:R-:W-:Y:S01]  /*01e0*/  FSETP.NEU.AND P0, PT, R14, 1, PT ;  /* 0x3f8000000e00780b */ /* 0x000fe20003f0d000 */
[----:B----4-:R-:W-:Y:S01]  /*01f0*/  FADD R11, -R8, R15 ;  /* 0x0000000f080b7221 */ /* 0x010fe20000000100 */
[----:B------:R-:W-:Y:S02]  /*0200*/  FSETP.NEU.AND P2, PT, R13, 1, PT ;  /* 0x3f8000000d00780b */ /* 0x000fe40003f4d000 */
[----:B------:R-:W-:Y:S02]  /*0210*/  MOV R15, 0x3f800000 ;  /* 0x3f800000000f7802 */ /* 0x000fe40000000f00 */
[----:B------:R-:W-:-:S07]  /*0220*/  FSETP.NEU.AND P1, PT, R11, 1, PT ;  /* 0x3f8000000b00780b */ /* 0x000fce0003f2d000 */
[----:B------:R-:W-:Y:S06]  /*0230*/  @!P0 BRA `(.L_x_1) ;  /* 0x0000000400048947 */ /* 0x000fec0003800000 */
[----:B------:R-:W-:-:S13]  /*0240*/  FSETP.NAN.AND P0, PT, |R14|, |R14|, PT ;  /* 0x4000000e0e00720b */ /* 0x000fda0003f08200 */
[----:B------:R-:W-:Y:S01]  /*0250*/  @P0 FADD R15, R14, 2 ;  /* 0x400000000e0f0421 */ /* 0x000fe20000000000 */
[----:B------:R-:W-:Y:S06]  /*0260*/  @P0 BRA `(.L_x_1) ;  /* 0x0000000000f80947 */ /* 0x000fec0003800000 */
[C---:B------:R-:W-:Y:S01]  /*0270*/  FMUL R15, |R14|.reuse, 16777216 ;  /* 0x4b8000000e0f7820 */ /* 0x040fe20000400200 */
[----:B------:R-:W-:Y:S01]  /*0280*/  FSETP.GEU.AND P0, PT, |R14|, 1.175494350822287508e-38, PT ;  /* 0x008000000e00780b */ /* 0x000fe20003f0e200 */
[----:B------:R-:W-:-:S03]  /*0290*/  HFMA2 R21, -RZ, RZ, 0.771484375, 0.21533203125 ;  /* 0x3a2c32e4ff157431 */ /* 0x000fc600000001ff */
[----:B------:R-:W-:Y:S02]  /*02a0*/  FSEL R15, R15, |R14|, !P0 ;  /* 0x4000000e0f0f7208 */ /* 0x000fe40004000000 */
[----:B------:R-:W-:Y:S02]  /*02b0*/  FSEL R19, RZ, -24, P0 ;  /* 0xc1c00000ff137808 */ /* 0x000fe40000000000 */
[----:B------:R-:W-:Y:S02]  /*02c0*/  IADD3 R16, PT, PT, R15, -0x3f3504f3, RZ ;  /* 0xc0cafb0d0f107810 */ /* 0x000fe40007ffe0ff */
[----:B------:R-:W-:Y:S02]  /*02d0*/  FSETP.NEU.AND P0, PT, |R14|, +INF , PT ;  /* 0x7f8000000e00780b */ /* 0x000fe40003f0d200 */
[----:B------:R-:W-:Y:S02]  /*02e0*/  LOP3.LUT R16, R16, 0xff800000, RZ, 0xc0, !PT ;  /* 0xff80000010107812 */ /* 0x000fe400078ec0ff */
[----:B------:R-:W-:-:S02]  /*02f0*/  FSETP.NEU.AND P0, PT, R14, RZ, P0 ;  /* 0x000000ff0e00720b */ /* 0x000fc4000070d000 */
[-C--:B------:R-:W-:Y:S02]  /*0300*/  IADD3 R17, PT, PT, R15, -R16.reuse, RZ ;  /* 0x800000100f117210 */ /* 0x080fe40007ffe0ff */
[----:B------:R-:W-:-:S03]  /*0310*/  I2FP.F32.S32 R16, R16 ;  /* 0x0000001000107245 */ /* 0x000fc60000201400 */
[C---:B------:R-:W-:Y:S01]  /*0320*/  FADD R15, R17.reuse, 1 ;  /* 0x3f800000110f7421 */ /* 0x040fe20000000000 */
[----:B------:R-:W-:Y:S01]  /*0330*/  FADD R22, R17, -1 ;  /* 0xbf80000011167421 */ /* 0x000fe20000000000 */
[----:B------:R-:W-:-:S03]  /*0340*/  FFMA R20, R16, 1.1920928955078125e-07, R19 ;  /* 0x3400000010147823 */ /* 0x000fc60000000013 */
[----:B------:R-:W-:Y:S01]  /*0350*/  FADD R18, R22, R22 ;  /* 0x0000001616127221 */ /* 0x000fe20000000000 */
[----:B------:R-:W0:Y:S01]  /*0360*/  MUFU.RCP R15, R15 ;  /* 0x0000000f000f7308 */ /* 0x000e220000001000 */
[----:B------:R-:W-:Y:S02]  /*0370*/  @!P0 FADD R14, R14, R14 ;  /* 0x0000000e0e0e8221 */ /* 0x000fe40000000000 */
[----:B0-----:R-:W-:-:S04]  /*0380*/  FMUL R17, R15, R18 ;  /* 0x000000120f117220 */ /* 0x001fc80000400000 */
[----:B------:R-:W-:Y:S01]  /*0390*/  FADD R19, R22, -R17 ;  /* 0x8000001116137221 */ /* 0x000fe20000000000 */
[C---:B------:R-:W-:Y:S01]  /*03a0*/  FMUL R18, R17.reuse, R17 ;  /* 0x0000001111127220 */ /* 0x040fe20000400000 */
[----:B------:R-:W-:Y:S02]  /*03b0*/  FFMA R16, R17, 1.4426950216293334961, R20 ;  /* 0x3fb8aa3b11107823 */ /* 0x000fe40000000014 */
[----:B------:R-:W-:Y:S01]  /*03c0*/  FADD R19, R19, R19 ;  /* 0x0000001313137221 */ /* 0x000fe20000000000 */
[----:B------:R-:W-:Y:S01]  /*03d0*/  FFMA R21, R18, R21, 0.0032181653659790754318 ;  /* 0x3b52e7db12157423 */ /* 0x000fe20000000015 */
[----:B------:R-:W-:Y:S02]  /*03e0*/  FADD R20, R20, -R16 ;  /* 0x8000001014147221 */ /* 0x000fe40000000000 */
[----:B------:R-:W-:Y:S01]  /*03f0*/  FFMA R22, R22, -R17, R19 ;  /* 0x8000001116167223 */ /* 0x000fe20000000013 */
[----:B------:R-:W-:Y:S01]  /*0400*/  FFMA R21, R18, R21, 0.018033718690276145935 ;  /* 0x3c93bb7312157423 */ /* 0x000fe20000000015 */
[----:B------:R-:W-:-:S02]  /*0410*/  FFMA R19, R17, 1.4426950216293334961, R20 ;  /* 0x3fb8aa3b11137823 */ /* 0x000fc40000000014 */
[----:B------:R-:W-:Y:S01]  /*0420*/  FMUL R22, R15, R22 ;  /* 0x000000160f167220 */ /* 0x000fe20000400000 */
[----:B------:R-:W-:-:S03]  /*0430*/  FFMA R21, R18, R21, 0.12022458761930465698 ;  /* 0x3df6384f12157423 */ /* 0x000fc60000000015 */
[----:B------:R-:W-:Y:S01]  /*0440*/  FFMA R20, R22, 1.4426950216293334961, R19 ;  /* 0x3fb8aa3b16147823 */ /* 0x000fe20000000013 */
[----:B------:R-:W-:-:S03]  /*0450*/  FMUL R18, R18, R21 ;  /* 0x0000001512127220 */ /* 0x000fc60000400000 */
[----:B------:R-:W-:Y:S01]  /*0460*/  FFMA R19, R17, 1.9251366722983220825e-08, R20 ;  /* 0x32a55e3411137823 */ /* 0x000fe20000000014 */
[----:B------:R-:W-:-:S04]  /*0470*/  FMUL R15, R18, 3 ;  /* 0x40400000120f7820 */ /* 0x000fc80000400000 */
[----:B------:R-:W-:Y:S01]  /*0480*/  FFMA R15, R22, R15, R19 ;  /* 0x0000000f160f7223 */ /* 0x000fe20000000013 */
[----:B------:R-:W-:-:S03]  /*0490*/  MOV R19, 0x391fcb8e ;  /* 0x391fcb8e00137802 */ /* 0x000fc60000000f00 */
[----:B------:R-:W-:-:S04]  /*04a0*/  FFMA R17, R17, R18, R15 ;  /* 0x0000001211117223 */ /* 0x000fc8000000000f */
[----:B------:R-:W-:-:S04]  /*04b0*/  FADD R20, R16, R17 ;  /* 0x0000001110147221 */ /* 0x000fc80000000000 */
[----:B------:R-:W-:Y:S01]  /*04c0*/  FMUL R15, R20, 2 ;  /* 0x40000000140f7820 */ /* 0x000fe20000400000 */
[----:B------:R-:W-:-:S03]  /*04d0*/  FADD R16, -R16, R20 ;  /* 0x0000001410107221 */ /* 0x000fc60000000100 */
[----:B------:R-:W0:Y:S01]  /*04e0*/  FRND R18, R15 ;  /* 0x0000000f00127307 */ /* 0x000e220000201000 */
[----:B------:R-:W-:Y:S01]  /*04f0*/  FADD R17, R17, -R16 ;  /* 0x8000001011117221 */ /* 0x000fe20000000000 */
[----:B------:R-:W-:Y:S01]  /*0500*/  FFMA R20, R20, 2, -R15 ;  /* 0x4000000014147823 */ /* 0x000fe2000000080f */
[----:B------:R-:W-:-:S03]  /*0510*/  FSETP.GT.AND P4, PT, |R15|, 152, PT ;  /* 0x431800000f00780b */ /* 0x000fc60003f84200 */
[----:B------:R-:W-:Y:S02]  /*0520*/  FFMA R17, R17, 2, R20 ;  /* 0x4000000011117823 */ /* 0x000fe40000000014 */
[----:B------:R-:W1:Y:S01]  /*0530*/  F2I.NTZ R20, R15 ;  /* 0x0000000f00147305 */ /* 0x000e620000203100 */
[----:B0-----:R-:W-:Y:S01]  /*0540*/  FADD R16, R15, -R18 ;  /* 0x800000120f107221 */ /* 0x001fe20000000000 */
[----:B------:R-:W-:-:S03]  /*0550*/  FSETP.GT.AND P3, PT, R18, RZ, PT ;  /* 0x000000ff1200720b */ /* 0x000fc60003f64000 */
[----:B------:R-:W-:-:S04]  /*0560*/  FADD R16, R16, R17 ;  /* 0x0000001110107221 */ /* 0x000fc80000000000 */
[----:B------:R-:W-:-:S04]  /*0570*/  FFMA R17, R16, R19, 0.0013391353422775864601 ;  /* 0x3aaf85ed10117423 */ /* 0x000fc80000000013 */
[----:B------:R-:W-:-:S04]  /*0580*/  FFMA R17, R16, R17, 0.0096188392490148544312 ;  /* 0x3c1d985610117423 */ /* 0x000fc80000000011 */
[----:B------:R-:W-:-:S04]  /*0590*/  FFMA R17, R16, R17, 0.055503588169813156128 ;  /* 0x3d6357bb10117423 */ /* 0x000fc80000000011 */
[C---:B------:R-:W-:Y:S01]  /*05a0*/  FFMA R19, R16.reuse, R17, 0.24022644758224487305 ;  /* 0x3e75fdec10137423 */ /* 0x040fe20000000011 */
[----:B------:R-:W-:Y:S02]  /*05b0*/  SEL R17, RZ, 0x83000000, P3 ;  /* 0x83000000ff117807 */ /* 0x000fe40001800000 */
[----:B------:R-:W-:Y:S01]  /*05c0*/  FSETP.GEU.AND P3, PT, R15, RZ, PT ;  /* 0x000000ff0f00720b */ /* 0x000fe20003f6e000 */
[----:B------:R-:W-:Y:S01]  /*05d0*/  FFMA R19, R16, R19, 0.69314718246459960938 ;  /* 0x3f31721810137423 */ /* 0x000fe20000000013 */
[----:B------:R-:W-:Y:S02]  /*05e0*/  IADD3 R18, PT, PT, R17, 0x7f000000, RZ ;  /* 0x7f00000011127810 */ /* 0x000fe40007ffe0ff */
[----:B-1----:R-:W-:Y:S01]  /*05f0*/  LEA R20, R20, -R17, 0x17 ;  /* 0x8000001114147211 */ /* 0x002fe200078eb8ff */
[----:B------:R-:W-:Y:S01]  /*0600*/  FFMA R19, R16, R19, 1 ;  /* 0x3f80000010137423 */ /* 0x000fe20000000013 */
[----:B------:R-:W-:-:S03]  /*0610*/  FSEL R15, RZ, +INF , !P3 ;  /* 0x7f800000ff0f7808 */ /* 0x000fc60005800000 */
[----:B------:R-:W-:-:S04]  /*0620*/  FMUL R19, R18, R19 ;  /* 0x0000001312137220 */ /* 0x000fc80000400000 */
[----:B------:R-:W-:Y:S01]  /*0630*/  @!P4 FMUL R15, R20, R19 ;  /* 0x00000013140fc220 */ /* 0x000fe20000400000 */
[----:B------:R-:W-:-:S07]  /*0640*/  @!P0 LOP3.LUT R15, R14, 0x7fffffff, RZ, 0xc0, !PT ;  /* 0x7fffffff0e0f8812 */ /* 0x000fce00078ec0ff */
.L_x_1:
[----:B------:R-:W-:Y:S05]  /*0650*/  BSYNC.RECONVERGENT B0 ;  /* 0x0000000000007941 */ /* 0x000fea0003800200 */
.L_x_0:
[----:B------:R-:W-:Y:S01]  /*0660*/  BSSY.RECONVERGENT B0, `(.L_x_2) ;  /* 0x0000044000007945 */ /* 0x000fe20003800200 */
[----:B------:R-:W-:-:S03]  /*0670*/  HFMA2 R14, -RZ, RZ, 1.875, 0 ;  /* 0x3f800000ff0e7431 */ /* 0x000fc600000001ff */
[----:B------:R-:W-:Y:S05]  /*0680*/  @!P2 BRA `(.L_x_3) ;  /* 0x000000040004a947 */ /* 0x000fea0003800000 */
[----:B------:R-:W-:-:S13]  /*0690*/  FSETP.NAN.AND P0, PT, |R13|, |R13|, PT ;  /* 0x4000000d0d00720b */ /* 0x000fda0003f08200 */
[----:B------:R-:W-:Y:S01]  /*06a0*/  @P0 FADD R14, R13, 2 ;  /* 0x400000000d0e0421 */ /* 0x000fe20000000000 */
[----:B------:R-:W-:Y:S06]  /*06b0*/  @P0 BRA `(.L_x_3) ;  /* 0x0000000000f80947 */ /* 0x000fec0003800000 */
[C---:B------:R-:W-:Y:S01]  /*06c0*/  FMUL R14, |R13|.reuse, 16777216 ;  /* 0x4b8000000d0e7820 */ /* 0x040fe20000400200 */
[----:B------:R-:W-:-:S04]  /*06d0*/  FSETP.GEU.AND P0, PT, |R13|, 1.175494350822287508e-38, PT ;  /* 0x008000000d00780b */ /* 0x000fc80003f0e200 */
[----:B------:R-:W-:Y:S02]  /*06e0*/  FSEL R14, R14, |R13|, !P0 ;  /* 0x4000000d0e0e7208 */ /* 0x000fe40004000000 */
[----:B------:R-:W-:Y:S02]  /*06f0*/  FSEL R19, RZ, -24, P0 ;  /* 0xc1c00000ff137808 */ /* 0x000fe40000000000 */
[----:B------:R-:W-:Y:S02]  /*0700*/  IADD3 R16, PT, PT, R14, -0x3f3504f3, RZ ;  /* 0xc0cafb0d0e107810 */ /* 0x000fe40007ffe0ff */
[C---:B------:R-:W-:Y:S02]  /*0710*/  FSETP.NEU.AND P0, PT, |R13|.reuse, +INF , PT ;  /* 0x7f8000000d00780b */ /* 0x040fe40003f0d200 */
[----:B------:R-:W-:Y:S02]  /*0720*/  LOP3.LUT R17, R16, 0xff800000, RZ, 0xc0, !PT ;  /* 0xff80000010117812 */ /* 0x000fe400078ec0ff */
[----:B------:R-:W-:-:S02]  /*0730*/  FSETP.NEU.AND P0, PT, R13, RZ, P0 ;  /* 0x000000ff0d00720b */ /* 0x000fc4000070d000 */
[----:B------:R-:W-:-:S05]  /*0740*/  IADD3 R16, PT, PT, R14, -R17, RZ ;  /* 0x800000110e107210 */ /* 0x000fca0007ffe0ff */
[C---:B------:R-:W-:Y:S01]  /*0750*/  FADD R14, R16.reuse, 1 ;  /* 0x3f800000100e7421 */ /* 0x040fe20000000000 */
[----:B------:R-:W-:Y:S01]  /*0760*/  FADD R22, R16, -1 ;  /* 0xbf80000010167421 */ /* 0x000fe20000000000 */
[----:B------:R-:W-:-:S03]  /*0770*/  I2FP.F32.S32 R16, R17 ;  /* 0x0000001100107245 */ /* 0x000fc60000201400 */
[----:B------:R-:W-:Y:S01]  /*0780*/  FADD R21, R22, R22 ;  /* 0x0000001616157221 */ /* 0x000fe20000000000 */
[----:B------:R-:W0:Y:S01]  /*0790*/  MUFU.RCP R14, R14 ;  /* 0x0000000e000e7308 */ /* 0x000e220000001000 */
[----:B------:R-:W-:Y:S01]  /*07a0*/  FFMA R20, R16, 1.1920928955078125e-07, R19 ;  /* 0x3400000010147823 */ /* 0x000fe20000000013 */
[----:B------:R-:W-:Y:S01]  /*07b0*/  @!P0 FADD R13, R13, R13 ;  /* 0x0000000d0d0d8221 */ /* 0x000fe20000000000 */
[----:B0-----:R-:W-:Y:S01]  /*07c0*/  FMUL R17, R14, R21 ;  /* 0x000000150e117220 */ /* 0x001fe20000400000 */
[----:B------:R-:W-:-:S03]  /*07d0*/  MOV R21, 0x3a2c32e4 ;  /* 0x3a2c32e400157802 */ /* 0x000fc60000000f00 */
        /* <DEDUP_REMOVED lines=15> */
[----:B------:R-:W-:-:S04]  /*08d0*/  FFMA R19, R19, R14, R20 ;  /* 0x0000000e13137223 */ /* 0x000fc80000000014 */
[----:B------:R-:W-:-:S04]  /*08e0*/  FFMA R19, R17, R18, R19 ;  /* 0x0000001211137223 */ /* 0x000fc80000000013 */
[----:B------:R-:W-:-:S04]  /*08f0*/  FADD R21, R16, R19 ;  /* 0x0000001310157221 */ /* 0x000fc80000000000 */
[----:B------:R-:W-:Y:S01]  /*0900*/  FMUL R14, R21, 2 ;  /* 0x40000000150e7820 */ /* 0x000fe20000400000 */
[----:B------:R-:W-:-:S03]  /*0910*/  FADD R16, -R16, R21 ;  /* 0x0000001510107221 */ /* 0x000fc60000000100 */
[----:B------:R-:W0:Y:S01]  /*0920*/  FRND R17, R14 ;  /* 0x0000000e00117307 */ /* 0x000e220000201000 */
[----:B------:R-:W-:Y:S01]  /*0930*/  FADD R16, R19, -R16 ;  /* 0x8000001013107221 */ /* 0x000fe20000000000 */
[----:B------:R-:W-:Y:S01]  /*0940*/  FFMA R21, R21, 2, -R14 ;  /* 0x4000000015157823 */ /* 0x000fe2000000080e */
[----:B------:R-:W-:Y:S01]  /*0950*/  HFMA2 R19, -RZ, RZ, 0.64013671875, -15.109375 ;  /* 0x391fcb8eff137431 */ /* 0x000fe200000001ff */
[----:B------:R-:W-:Y:S02]  /*0960*/  FSETP.GT.AND P3, PT, |R14|, 152, PT ;  /* 0x431800000e00780b */ /* 0x000fe40003f64200 */
[----:B------:R-:W-:Y:S02]  /*0970*/  FFMA R21, R16, 2, R21 ;  /* 0x4000000010157823 */ /* 0x000fe40000000015 */
[----:B------:R-:W1:Y:S01]  /*0980*/  F2I.NTZ R18, R14 ;  /* 0x0000000e00127305 */ /* 0x000e620000203100 */
[----:B0-----:R-:W-:Y:S01]  /*0990*/  FADD R16, R14, -R17 ;  /* 0x800000110e107221 */ /* 0x001fe20000000000 */
[----:B------:R-:W-:-:S03]  /*09a0*/  FSETP.GT.AND P2, PT, R17, RZ, PT ;  /* 0x000000ff1100720b */ /* 0x000fc60003f44000 */
[----:B------:R-:W-:Y:S01]  /*09b0*/  FADD R16, R16, R21 ;  /* 0x0000001510107221 */ /* 0x000fe20000000000 */
[----:B------:R-:W-:Y:S02]  /*09c0*/  SEL R17, RZ, 0x83000000, P2 ;  /* 0x83000000ff117807 */ /* 0x000fe40001000000 */
[----:B------:R-:W-:Y:S01]  /*09d0*/  FSETP.GEU.AND P2, PT, R14, RZ, PT ;  /* 0x000000ff0e00720b */ /* 0x000fe20003f4e000 */
[----:B------:R-:W-:Y:S01]  /*09e0*/  FFMA R19, R16, R19, 0.0013391353422775864601 ;  /* 0x3aaf85ed10137423 */ /* 0x000fe20000000013 */
[----:B-1----:R-:W-:Y:S02]  /*09f0*/  LEA R18, R18, -R17, 0x17 ;  /* 0x8000001112127211 */ /* 0x002fe400078eb8ff */
[----:B------:R-:W-:Y:S01]  /*0a00*/  FSEL R14, RZ, +INF , !P2 ;  /* 0x7f800000ff0e7808 */ /* 0x000fe20005000000 */
[----:B------:R-:W-:-:S04]  /*0a10*/  FFMA R19, R16, R19, 0.0096188392490148544312 ;  /* 0x3c1d985610137423 */ /* 0x000fc80000000013 */
[----:B------:R-:W-:-:S04]  /*0a20*/  FFMA R19, R16, R19, 0.055503588169813156128 ;  /* 0x3d6357bb10137423 */ /* 0x000fc80000000013 */
[----:B------:R-:W-:-:S04]  /*0a30*/  FFMA R19, R16, R19, 0.24022644758224487305 ;  /* 0x3e75fdec10137423 */ /* 0x000fc80000000013 */
[----:B------:R-:W-:Y:S01]  /*0a40*/  FFMA R21, R16, R19, 0.69314718246459960938 ;  /* 0x3f31721810157423 */ /* 0x000fe20000000013 */
[----:B------:R-:W-:-:S03]  /*0a50*/  IADD3 R19, PT, PT, R17, 0x7f000000, RZ ;  /* 0x7f00000011137810 */ /* 0x000fc60007ffe0ff */
[----:B------:R-:W-:-:S04]  /*0a60*/  FFMA R16, R16, R21, 1 ;  /* 0x3f80000010107423 */ /* 0x000fc80000000015 */
[----:B------:R-:W-:-:S04]  /*0a70*/  FMUL R19, R19, R16 ;  /* 0x0000001013137220 */ /* 0x000fc80000400000 */
[----:B------:R-:W-:Y:S01]  /*0a80*/  @!P3 FMUL R14, R18, R19 ;  /* 0x00000013120eb220 */ /* 0x000fe20000400000 */
[----:B------:R-:W-:-:S07]  /*0a90*/  @!P0 LOP3.LUT R14, R13, 0x7fffffff, RZ, 0xc0, !PT ;  /* 0x7fffffff0d0e8812 */ /* 0x000fce00078ec0ff */
.L_x_3:
[----:B------:R-:W-:Y:S05]  /*0aa0*/  BSYNC.RECONVERGENT B0 ;  /* 0x0000000000007941 */ /* 0x000fea0003800200 */
.L_x_2:
[----:B------:R-:W-:Y:S01]  /*0ab0*/  BSSY.RECONVERGENT B0, `(.L_x_4) ;  /* 0x0000045000007945 */ /* 0x000fe20003800200 */
[----:B------:R-:W-:Y:S01]  /*0ac0*/  FADD R15, R14, R15 ;  /* 0x0000000f0e0f7221 */ /* 0x000fe20000000000 */
[----:B------:R-:W-:Y:S02]  /*0ad0*/  MOV R14, 0x3f800000 ;  /* 0x3f800000000e7802 */ /* 0x000fe40000000f00 */
[----:B------:R-:W-:Y:S05]  /*0ae0*/  @!P1 BRA `(.L_x_5) ;  /* 0x0000000400049947 */ /* 0x000fea0003800000 */
        /* <DEDUP_REMOVED lines=20> */
[----:B0-----:R-:W-:-:S04]  /*0c30*/  FMUL R13, R16, R19 ;  /* 0x00000013100d7220 */ /* 0x001fc80000400000 */
[----:B------:R-:W-:Y:S01]  /*0c40*/  FADD R19, R20, -R13 ;  /* 0x8000000d14137221 */ /* 0x000fe20000000000 */
[CC--:B------:R-:W-:Y:S01]  /*0c50*/  FMUL R17, R13.reuse, R13.reuse ;  /* 0x0000000d0d117220 */ /* 0x0c0fe20000400000 */
[----:B------:R-:W-:Y:S02]  /*0c60*/  FFMA R14, R13, 1.4426950216293334961, R18 ;  /* 0x3fb8aa3b0d0e7823 */ /* 0x000fe40000000012 */
[----:B------:R-:W-:Y:S01]  /*0c70*/  FADD R19, R19, R19 ;  /* 0x0000001313137221 */ /* 0x000fe20000000000 */
[C---:B------:R-:W-:Y:S01]  /*0c80*/  FFMA R22, R17.reuse, R22, 0.0032181653659790754318 ;  /* 0x3b52e7db11167423 */ /* 0x040fe20000000016 */
[----:B------:R-:W-:Y:S02]  /*0c90*/  FADD R18, R18, -R14 ;  /* 0x8000000e12127221 */ /* 0x000fe40000000000 */
[----:B------:R-:W-:Y:S01]  /*0ca0*/  FFMA R19, R20, -R13, R19 ;  /* 0x8000000d14137223 */ /* 0x000fe20000000013 */
[----:B------:R-:W-:Y:S01]  /*0cb0*/  FFMA R22, R17, R22, 0.018033718690276145935 ;  /* 0x3c93bb7311167423 */ /* 0x000fe20000000016 */
[----:B------:R-:W-:-:S02]  /*0cc0*/  FFMA R18, R13, 1.4426950216293334961, R18 ;  /* 0x3fb8aa3b0d127823 */ /* 0x000fc40000000012 */
[----:B------:R-:W-:Y:S01]  /*0cd0*/  FMUL R19, R16, R19 ;  /* 0x0000001310137220 */ /* 0x000fe20000400000 */
[----:B------:R-:W-:-:S03]  /*0ce0*/  FFMA R22, R17, R22, 0.12022458761930465698 ;  /* 0x3df6384f11167423 */ /* 0x000fc60000000016 */
[----:B------:R-:W-:Y:S01]  /*0cf0*/  FFMA R18, R19, 1.4426950216293334961, R18 ;  /* 0x3fb8aa3b13127823 */ /* 0x000fe20000000012 */
[----:B------:R-:W-:Y:S01]  /*0d00*/  FMUL R22, R17, R22 ;  /* 0x0000001611167220 */ /* 0x000fe20000400000 */
[----:B------:R-:W-:Y:S02]  /*0d10*/  MOV R17, 0x391fcb8e ;  /* 0x391fcb8e00117802 */ /* 0x000fe40000000f00 */
        /* <DEDUP_REMOVED lines=11> */
[----:B------:R-:W-:Y:S01]  /*0dd0*/  FFMA R19, R19, 2, R16 ;  /* 0x4000000013137823 */ /* 0x000fe20000000010 */
[----:B0-----:R-:W-:Y:S01]  /*0de0*/  FADD R14, R13, -R18 ;  /* 0x800000120d0e7221 */ /* 0x001fe20000000000 */
[----:B------:R-:W-:-:S03]  /*0df0*/  FSETP.GT.AND P1, PT, R18, RZ, PT ;  /* 0x000000ff1200720b */ /* 0x000fc60003f24000 */
[----:B------:R-:W-:Y:S01]  /*0e00*/  FADD R14, R14, R19 ;  /* 0x000000130e0e7221 */ /* 0x000fe20000000000 */
[----:B------:R-:W-:Y:S02]  /*0e10*/  SEL R16, RZ, 0x83000000, P1 ;  /* 0x83000000ff107807 */ /* 0x000fe40000800000 */
[----:B------:R-:W-:Y:S01]  /*0e20*/  FSETP.GEU.AND P1, PT, R13, RZ, PT ;  /* 0x000000ff0d00720b */ /* 0x000fe20003f2e000 */
[----:B------:R-:W-:Y:S01]  /*0e30*/  FFMA R17, R14, R17, 0.0013391353422775864601 ;  /* 0x3aaf85ed0e117423 */ /* 0x000fe20000000011 */
[----:B------:R-:W-:-:S03]  /*0e40*/  IADD3 R18, PT, PT, R16, 0x7f000000, RZ ;  /* 0x7f00000010127810 */ /* 0x000fc60007ffe0ff */
[C---:B------:R-:W-:Y:S02]  /*0e50*/  FFMA R19, R14.reuse, R17, 0.0096188392490148544312 ;  /* 0x3c1d98560e137423 */ /* 0x040fe40000000011 */
[----:B------:R-:W0:Y:S02]  /*0e60*/  F2I.NTZ R17, R13 ;  /* 0x0000000d00117305 */ /* 0x000e240000203100 */
[----:B------:R-:W-:-:S04]  /*0e70*/  FFMA R19, R14, R19, 0.055503588169813156128 ;  /* 0x3d6357bb0e137423 */ /* 0x000fc80000000013 */
[----:B------:R-:W-:-:S04]  /*0e80*/  FFMA R19, R14, R19, 0.24022644758224487305 ;  /* 0x3e75fdec0e137423 */ /* 0x000fc80000000013 */
[----:B------:R-:W-:-:S04]  /*0e90*/  FFMA R19, R14, R19, 0.69314718246459960938 ;  /* 0x3f3172180e137423 */ /* 0x000fc80000000013 */
[----:B------:R-:W-:Y:S01]  /*0ea0*/  FFMA R19, R14, R19, 1 ;  /* 0x3f8000000e137423 */ /* 0x000fe20000000013 */
[----:B0-----:R-:W-:Y:S02]  /*0eb0*/  LEA R17, R17, -R16, 0x17 ;  /* 0x8000001011117211 */ /* 0x001fe400078eb8ff */
[----:B------:R-:W-:Y:S01]  /*0ec0*/  FSEL R14, RZ, +INF , !P1 ;  /* 0x7f800000ff0e7808 */ /* 0x000fe20004800000 */
[----:B------:R-:W-:-:S04]  /*0ed0*/  FMUL R18, R18, R19 ;  /* 0x0000001312127220 */ /* 0x000fc80000400000 */
[----:B------:R-:W-:Y:S01]  /*0ee0*/  @!P2 FMUL R14, R17, R18 ;  /* 0x00000012110ea220 */ /* 0x000fe20000400000 */
[----:B------:R-:W-:-:S07]  /*0ef0*/  @!P0 LOP3.LUT R14, R11, 0x7fffffff, RZ, 0xc0, !PT ;  /* 0x7fffffff0b0e8812 */ /* 0x000fce00078ec0ff */
.L_x_5:
[----:B------:R-:W-:Y:S05]  /*0f00*/  BSYNC.RECONVERGENT B0 ;  /* 0x0000000000007941 */ /* 0x000fea0003800200 */
.L_x_4:
[C---:B------:R-:W-:Y:S01]  /*0f10*/  PRMT R11, R10.reuse, 0x9910, RZ ;  /* 0x000099100a0b7816 */ /* 0x040fe200000000ff */
[----:B------:R-:W-:Y:S01]  /*0f20*/  FADD R14, R15, R14 ;  /* 0x0000000e0f0e7221 */ /* 0x000fe20000000000 */
[----:B------:R-:W-:Y:S02]  /*0f30*/  ISETP.GE.U32.AND P1, PT, R10, 0x1b, PT ;  /* 0x0000001b0a00780c */ /* 0x000fe40003f26070 */
[----:B------:R-:W-:Y:S01]  /*0f40*/  IADD3 R4, P2, PT, R4, 0xc, RZ ;  /* 0x0000000c04047810 */ /* 0x000fe20007f5e0ff */
[----:B------:R-:W-:Y:S01]  /*0f50*/  IMAD R11, R11, 0xab, RZ ;  /* 0x000000ab0b0b7824 */ /* 0x000fe200078e02ff */
[----:B------:R-:W-:Y:S02]  /*0f60*/  FSETP.GEU.AND P0, PT, R14, R9, PT ;  /* 0x000000090e00720b */ /* 0x000fe40003f0e000 */
[----:B------:R-:W-:Y:S02]  /*0f70*/  IADD3 R10, PT, PT, R10, 0x3, RZ ;  /* 0x000000030a0a7810 */ /* 0x000fe40007ffe0ff */
[----:B------:R-:W-:-:S02]  /*0f80*/  LOP3.LUT R11, R11, 0xffff, RZ, 0xc0, !PT ;  /* 0x0000ffff0b0b7812 */ /* 0x000fc400078ec0ff */
[----:B------:R-:W-:Y:S02]  /*0f90*/  IADD3.X R5, PT, PT, RZ, R5, RZ, P2, !PT ;  /* 0x00000005ff057210 */ /* 0x000fe400017fe4ff */
[----:B------:R-:W-:Y:S02]  /*0fa0*/  SHF.R.U32.HI R11, RZ, 0x9, R11 ;  /* 0x00000009ff0b7819 */ /* 0x000fe4000001160b */
[----:B------:R-:W-:-:S03]  /*0fb0*/  FSEL R9, R14, R9, !P0 ;  /* 0x000000090e097208 */ /* 0x000fc60004000000 */
[----:B------:R-:W-:Y:S01]  /*0fc0*/  @!P0 LOP3.LUT R12, R11, 0xffff, RZ, 0xc0, !PT ;  /* 0x0000ffff0b0c8812 */ /* 0x000fe200078ec0ff */
[----:B------:R-:W-:Y:S06]  /*0fd0*/  @!P1 BRA `(.L_x_6) ;  /* 0xfffffff000689947 */ /* 0x000fec000383ffff */
[----:B------:R-:W0:Y:S01]  /*0fe0*/  LDC R4, c[0x0][0x3b0] ;  /* 0x0000ec00ff047b82 */ /* 0x000e220000000800 */
[----:B------:R-:W-:-:S07]  /*0ff0*/  LEA R13, R12, R12, 0x1 ;  /* 0x0000000c0c0d7211 */ /* 0x000fce00078e08ff */
[----:B------:R-:W1:Y:S08]  /*1000*/  LDC.64 R6, c[0x0][0x390] ;  /* 0x0000e400ff067b82 */ /* 0x000e700000000a00 */
[----:B------:R-:W2:Y:S01]  /*1010*/  LDC.64 R8, c[0x0][0x398] ;  /* 0x0000e600ff087b82 */ /* 0x000ea20000000a00 */
[----:B0-----:R-:W-:-:S13]  /*1020*/  ISETP.NE.AND P0, PT, R4, 0xc7, PT ;  /* 0x000000c70400780c */ /* 0x001fda0003f05270 */
[----:B------:R-:W0:Y:S02]  /*1030*/  @!P0 LDC.64 R4, c[0x0][0x388] ;  /* 0x0000e200ff048b82 */ /* 0x000e240000000a00 */
[----:B0-----:R-:W-:-:S05]  /*1040*/  @!P0 IMAD.WIDE.U32 R4, R13, 0x4, R4 ;  /* 0x000000040d048825 */ /* 0x001fca00078e0004 */
[----:B------:R-:W3:Y:S01]  /*1050*/  @!P0 LDG.E R11, desc[UR6][R4.64] ;  /* 0x00000006040b8981 */ /* 0x000ee2000c1e1900 */
[----:B-1----:R-:W-:-:S05]  /*1060*/  @!P0 IMAD.WIDE R6, R0, 0x4, R6 ;  /* 0x0000000400068825 */ /* 0x002fca00078e0206 */
[----:B---3--:R0:W-:Y:S04]  /*1070*/  @!P0 STG.E desc[UR6][R6.64], R11 ;  /* 0x0000000b06008986 */ /* 0x0081e8000c101906 */
[----:B------:R-:W3:Y:S01]  /*1080*/  @!P0 LDG.E R15, desc[UR6][R4.64+0x4] ;  /* 0x00000406040f8981 */ /* 0x000ee2000c1e1900 */
[----:B------:R-:W-:-:S05]  /*1090*/  @!P0 IMAD.HI R0, R0, 0x55555556, RZ ;  /* 0x5555555600008827 */ /* 0x000fca00078e02ff */
[----:B------:R-:W-:Y:S01]  /*10a0*/  @!P0 LEA.HI R19, R0, R0, RZ, 0x1 ;  /* 0x0000000000138211 */ /* 0x000fe200078f08ff */
[----:B0-----:R-:W0:Y:S01]  /*10b0*/  LDC.64 R10, c[0x0][0x3a0] ;  /* 0x0000e800ff0a7b82 */ /* 0x001e220000000a00 */
[----:B---3--:R1:W-:Y:S04]  /*10c0*/  @!P0 STG.E desc[UR6][R6.64+0x4], R15 ;  /* 0x0000040f06008986 */ /* 0x0083e8000c101906 */
[----:B------:R3:W4:Y:S01]  /*10d0*/  @!P0 LDG.E R17, desc[UR6][R4.64+0x8] ;  /* 0x0000080604118981 */ /* 0x000722000c1e1900 */
[----:B--2---:R-:W-:-:S04]  /*10e0*/  @!P0 IMAD.WIDE R8, R19, 0x4, R8 ;  /* 0x0000000413088825 */ /* 0x004fc800078e0208 */
[----:B0-----:R-:W-:Y:S01]  /*10f0*/  IMAD.WIDE.U32 R10, R13, 0x4, R10 ;  /* 0x000000040d0a7825 */ /* 0x001fe200078e000a */
[----:B---3--:R-:W0:Y:S01]  /*1100*/  LDC.64 R4, c[0x0][0x3a8] ;  /* 0x0000ea00ff047b82 */ /* 0x008e220000000a00 */
[----:B----4-:R2:W-:Y:S04]  /*1110*/  @!P0 STG.E desc[UR6][R6.64+0x8], R17 ;  /* 0x0000081106008986 */ /* 0x0105e8000c101906 */
[----:B------:R0:W-:Y:S03]  /*1120*/  @!P0 STG.E desc[UR6][R8.64], R12 ;  /* 0x0000000c08008986 */ /* 0x0001e6000c101906 */
[----:B------:R-:W-:Y:S06]  /*1130*/  BAR.SYNC.DEFER_BLOCKING 0x0 ;  /* 0x0000000000007b1d */ /* 0x000fec0000010000 */
[----:B------:R-:W3:Y:S04]  /*1140*/  LDG.E R19, desc[UR6][R2.64] ;  /* 0x0000000602137981 */ /* 0x000ee8000c1e1900 */
[----:B---3--:R-:W-:Y:S04]  /*1150*/  REDG.E.ADD.F32.FTZ.RN.STRONG.GPU desc[UR6][R10.64], R19 ;  /* 0x000000130a0079a6 */ /* 0x008fe8000c12f306 */
[----:B-1----:R-:W3:Y:S01]  /*1160*/  LDG.E R15, desc[UR6][R2.64+0x4] ;  /* 0x00000406020f7981 */ /* 0x002ee2000c1e1900 */
[----:B--2---:R-:W-:-:S02]  /*1170*/  HFMA2 R7, -RZ, RZ, 0, 5.9604644775390625e-08 ;  /* 0x00000001ff077431 */ /* 0x004fc400000001ff */
[----:B0-----:R-:W-:Y:S01]  /*1180*/  IMAD.WIDE.U32 R12, R12, 0x4, R4 ;  /* 0x000000040c0c7825 */ /* 0x001fe200078e0004 */
[----:B---3--:R-:W-:Y:S04]  /*1190*/  REDG.E.ADD.F32.FTZ.RN.STRONG.GPU desc[UR6][R10.64+0x4], R15 ;  /* 0x0000040f0a0079a6 */ /* 0x008fe8000c12f306 */
[----:B------:R-:W2:Y:S04]  /*11a0*/  LDG.E R21, desc[UR6][R2.64+0x8] ;  /* 0x0000080602157981 */ /* 0x000ea8000c1e1900 */
[----:B--2---:R-:W-:Y:S04]  /*11b0*/  REDG.E.ADD.F32.FTZ.RN.STRONG.GPU desc[UR6][R10.64+0x8], R21 ;  /* 0x000008150a0079a6 */ /* 0x004fe8000c12f306 */
[----:B------:R-:W-:Y:S01]  /*11c0*/  REDG.E.ADD.STRONG.GPU desc[UR6][R12.64], R7 ;  /* 0x000000070c00798e */ /* 0x000fe2000c12e106 */
[----:B------:R-:W-:Y:S05]  /*11d0*/  EXIT ;  /* 0x000000000000794d */ /* 0x000fea0003800000 */
.L_x_7:
[----:B------:R-:W-:-:S00]  /*11e0*/  BRA `(.L_x_7) ;  /* 0xfffffffc00fc7947 */ /* 0x000fc0000383ffff */
[----:B------:R-:W-:-:S00]  /*11f0*/  NOP ;  /* 0x0000000000007918 */ /* 0x000fc00000000000 */
        /* <DEDUP_REMOVED lines=8> */
.L_x_8:


//--------------------- .nv.shared.reserved.0     --------------------------
	.section	.nv.shared.reserved.0,"aw",@nobits
	.weak		__nv_reservedSMEM_offset_0_alias
	.size		__nv_reservedSMEM_offset_0_alias, 0, 64
	.other		__nv_reservedSMEM_offset_0_alias,@"STO_CUDA_RESERVED_SHARED STV_DEFAULT"
__nv_reservedSMEM_offset_0_alias:
	.zero		0
	.zero		64


//--------------------- .nv.constant0._Z11kmeanKernelPfS_S_PiS_S0_i --------------------------
	.section	.nv.constant0._Z11kmeanKernelPfS_S_PiS_S0_i,"a",@progbits
	.sectionflags	@""
	.align	4
.nv.constant0._Z11kmeanKernelPfS_S_PiS_S0_i:
	.zero		948


//--------------------- SYMBOLS --------------------------

	.type		.nv.reservedSmem.offset0,@object
	.size		.nv.reservedSmem.offset0,0x4
